	.headerflags	@"EF_CUDA_TEXMODE_UNIFIED EF_CUDA_64BIT_ADDRESS EF_CUDA_ACCELERATORS EF_CUDA_SM90 EF_CUDA_VIRTUAL_SM(EF_CUDA_SM90)"
	.elftype	@"ET_EXEC"


//--------------------- .nv.info                  --------------------------
	.section	.nv.info,"",@"SHT_CUDA_INFO"
	.align	4


	//----- nvinfo : EIATTR_REGCOUNT
	.align		4
        /*0000*/ 	.byte	0x04, 0x2f
        /*0002*/ 	.short	(.L_1 - .L_0)
	.align		4
.L_0:
        /*0004*/ 	.word	index@(triton_poi_fused_convolution_1)
        /*0008*/ 	.word	0x0000000c


	//----- nvinfo : EIATTR_MIN_STACK_SIZE
	.align		4
.L_1:
        /*000c*/ 	.byte	0x04, 0x12
        /*000e*/ 	.short	(.L_3 - .L_2)
	.align		4
.L_2:
        /*0010*/ 	.word	index@(triton_poi_fused_convolution_1)
        /*0014*/ 	.word	0x00000000


	//----- nvinfo : EIATTR_FRAME_SIZE
	.align		4
.L_3:
        /*0018*/ 	.byte	0x04, 0x11
        /*001a*/ 	.short	(.L_5 - .L_4)
	.align		4
.L_4:
        /*001c*/ 	.word	index@(triton_poi_fused_convolution_1)
        /*0020*/ 	.word	0x00000000


	//----- nvinfo : EIATTR_MIN_STACK_SIZE
	.align		4
.L_5:
        /*0024*/ 	.byte	0x04, 0x12
        /*0026*/ 	.short	(.L_7 - .L_6)
	.align		4
.L_6:
        /*0028*/ 	.word	index@(triton_poi_fused_convolution_1)
        /*002c*/ 	.word	0x00000000
.L_7:


//--------------------- .nv.info.triton_poi_fused_convolution_1 --------------------------
	.section	.nv.info.triton_poi_fused_convolution_1,"",@"SHT_CUDA_INFO"
	.sectionflags	@""
	.align	4


	//----- nvinfo : EIATTR_CUDA_API_VERSION
	.align		4
        /*0000*/ 	.byte	0x04, 0x37
        /*0002*/ 	.short	(.L_9 - .L_8)
.L_8:
        /*0004*/ 	.word	0x0000007c


	//----- nvinfo : EIATTR_KPARAM_INFO
	.align		4
.L_9:
        /*0008*/ 	.byte	0x04, 0x17
        /*000a*/ 	.short	(.L_11 - .L_10)
.L_10:
        /*000c*/ 	.word	0x00000000
        /*0010*/ 	.short	0x0002
        /*0012*/ 	.short	0x0010
        /*0014*/ 	.byte	0x00, 0xf0, 0x11, 0x00


	//----- nvinfo : EIATTR_KPARAM_INFO
	.align		4
.L_11:
        /*0018*/ 	.byte	0x04, 0x17
        /*001a*/ 	.short	(.L_13 - .L_12)
.L_12:
        /*001c*/ 	.word	0x00000000
        /*0020*/ 	.short	0x0001
        /*0022*/ 	.short	0x0008
        /*0024*/ 	.byte	0x00, 0xf4, 0x21, 0x00


	//----- nvinfo : EIATTR_KPARAM_INFO
	.align		4
.L_13:
        /*0028*/ 	.byte	0x04, 0x17
        /*002a*/ 	.short	(.L_15 - .L_14)
.L_14:
        /*002c*/ 	.word	0x00000000
        /*0030*/ 	.short	0x0000
        /*0032*/ 	.short	0x0000
        /*0034*/ 	.byte	0x00, 0xf4, 0x21, 0x00


	//----- nvinfo : EIATTR_SPARSE_MMA_MASK
	.align		4
.L_15:
        /*0038*/ 	.byte	0x03, 0x50
        /*003a*/ 	.short	0x0000


	//----- nvinfo : EIATTR_MAXREG_COUNT
	.align		4
        /*003c*/ 	.byte	0x03, 0x1b
        /*003e*/ 	.short	0x00ff


	//----- nvinfo : EIATTR_EXIT_INSTR_OFFSETS
	.align		4
        /*0040*/ 	.byte	0x04, 0x1c
        /*0042*/ 	.short	(.L_17 - .L_16)


	//   ....[0]....
.L_16:
        /*0044*/ 	.word	0x00000180


	//   ....[1]....
        /*0048*/ 	.word	0x000001a0


	//----- nvinfo : EIATTR_REQNTID
	.align		4
.L_17:
        /*004c*/ 	.byte	0x04, 0x10
        /*004e*/ 	.short	(.L_19 - .L_18)
.L_18:
        /*0050*/ 	.word	0x00000080
        /*0054*/ 	.word	0x00000001
        /*0058*/ 	.word	0x00000001


	//----- nvinfo : EIATTR_CBANK_PARAM_SIZE
	.align		4
.L_19:
        /*005c*/ 	.byte	0x03, 0x19
        /*005e*/ 	.short	0x0014


	//----- nvinfo : EIATTR_PARAM_CBANK
	.align		4
        /*0060*/ 	.byte	0x04, 0x0a
        /*0062*/ 	.short	(.L_21 - .L_20)
	.align		4
.L_20:
        /*0064*/ 	.word	index@(.nv.constant0.triton_poi_fused_convolution_1)
        /*0068*/ 	.short	0x0210
        /*006a*/ 	.short	0x0014


	//----- nvinfo : EIATTR_SW_WAR
	.align		4
.L_21:
        /*006c*/ 	.byte	0x04, 0x36
        /*006e*/ 	.short	(.L_23 - .L_22)
.L_22:
        /*0070*/ 	.word	0x00000008
.L_23:


//--------------------- .nv.callgraph             --------------------------
	.section	.nv.callgraph,"",@"SHT_CUDA_CALLGRAPH"
	.align	4
	.sectionentsize	8
	.align		4
        /*0000*/ 	.word	0x00000000
	.align		4
        /*0004*/ 	.word	0xffffffff
	.align		4
        /*0008*/ 	.word	0x00000000
	.align		4
        /*000c*/ 	.word	0xfffffffe
	.align		4
        /*0010*/ 	.word	0x00000000
	.align		4
        /*0014*/ 	.word	0xfffffffd
	.align		4
        /*0018*/ 	.word	0x00000000
	.align		4
        /*001c*/ 	.word	0xfffffffc


//--------------------- .text.triton_poi_fused_convolution_1 --------------------------
	.section	.text.triton_poi_fused_convolution_1,"ax",@progbits
	.align	128
        .global         triton_poi_fused_convolution_1
        .type           triton_poi_fused_convolution_1,@function
        .size           triton_poi_fused_convolution_1,(.L_x_1 - triton_poi_fused_convolution_1)
        .other          triton_poi_fused_convolution_1,@"STO_CUDA_ENTRY STV_DEFAULT"
triton_poi_fused_convolution_1:
.text.triton_poi_fused_convolution_1:
[----:B------:R-:W0:Y:S02]  /*0000*/  LDC R1, c[0x0][0x28] ;  /* 0x00000a00ff017b82 */ /* 0x000e240000000800 */
[----:B------:R-:W1:Y:S01]  /*0010*/  S2R R0, SR_TID.X ;  /* 0x0000000000007919 */ /* 0x000e620000002100 */
[----:B------:R-:W2:Y:S01]  /*0020*/  LDC.64 R4, c[0x0][0x218] ;  /* 0x00008600ff047b82 */ /* 0x000ea20000000a00 */
[----:B------:R-:W-:Y:S01]  /*0030*/  ULDC.64 UR4, c[0x0][0x208] ;  /* 0x0000820000047ab9 */ /* 0x000fe20000000a00 */
[----:B------:R-:W3:Y:S01]  /*0040*/  S2R R7, SR_CTAID.X ;  /* 0x0000000000077919 */ /* 0x000ee20000002500 */
[----:B-1----:R-:W-:Y:S02]  /*0050*/  LOP3.LUT R0, R0, 0x7f, RZ, 0xc0, !PT ;  /* 0x0000007f00007812 */ /* 0x002fe400078ec0ff */
[----:B---3--:R-:W-:-:S03]  /*0060*/  SHF.R.S32.HI R2, RZ, 0x18, R7 ;  /* 0x00000018ff027819 */ /* 0x008fc60000011407 */
[----:B------:R-:W-:Y:S01]  /*0070*/  IMAD R7, R7, 0x80, R0 ;  /* 0x0000008007077824 */ /* 0x000fe200078e0200 */
[----:B------:R-:W-:Y:S02]  /*0080*/  SGXT R0, R2, 0x1 ;  /* 0x000000010200781a */ /* 0x000fe40000000200 */
[----:B------:R-:W1:Y:S02]  /*0090*/  LDC.64 R2, c[0x0][0x210] ;  /* 0x00008400ff027b82 */ /* 0x000e640000000a00 */
[----:B------:R-:W-:Y:S02]  /*00a0*/  ISETP.GE.AND P0, PT, R7, 0x240, PT ;  /* 0x000002400700780c */ /* 0x000fe40003f06270 */
[----:B------:R-:W-:-:S04]  /*00b0*/  LEA.HI R0, R0, R7, RZ, 0x4 ;  /* 0x0000000700007211 */ /* 0x000fc800078f20ff */
[----:B------:R-:W-:-:S05]  /*00c0*/  SHF.R.S32.HI R0, RZ, 0x4, R0 ;  /* 0x00000004ff007819 */ /* 0x000fca0000011400 */
[----:B------:R-:W-:-:S05]  /*00d0*/  IMAD.HI R6, R0, 0x38e38e39, RZ ;  /* 0x38e38e3900067827 */ /* 0x000fca00078e02ff */
[----:B------:R-:W-:-:S04]  /*00e0*/  SHF.R.S32.HI R9, RZ, 0x1, R6 ;  /* 0x00000001ff097819 */ /* 0x000fc80000011406 */
[----:B------:R-:W-:Y:S01]  /*00f0*/  LEA.HI R9, R6, R9, RZ, 0x1 ;  /* 0x0000000906097211 */ /* 0x000fe200078f08ff */
[----:B-1----:R-:W-:-:S04]  /*0100*/  IMAD.WIDE R2, R7, 0x4, R2 ;  /* 0x0000000407027825 */ /* 0x002fc800078e0202 */
[----:B------:R-:W-:Y:S02]  /*0110*/  IMAD R9, R9, -0x9, R0 ;  /* 0xfffffff709097824 */ /* 0x000fe400078e0200 */
[----:B------:R-:W-:Y:S02]  /*0120*/  IMAD.MOV.U32 R0, RZ, RZ, RZ ;  /* 0x000000ffff007224 */ /* 0x000fe400078e00ff */
[----:B------:R-:W-:Y:S02]  /*0130*/  IMAD.MOV.U32 R7, RZ, RZ, RZ ;  /* 0x000000ffff077224 */ /* 0x000fe400078e00ff */
[----:B--2---:R-:W-:Y:S02]  /*0140*/  IMAD.WIDE R4, R9, 0x4, R4 ;  /* 0x0000000409047825 */ /* 0x004fe400078e0204 */
[----:B------:R-:W2:Y:S04]  /*0150*/  @!P0 LDG.E R0, desc[UR4][R2.64] ;  /* 0x0000000402008981 */ /* 0x000ea8000c1e1900 */
[----:B------:R-:W2:Y:S02]  /*0160*/  @!P0 LDG.E.EL R7, desc[UR4][R4.64] ;  /* 0x0000000404078981 */ /* 0x000ea4000c2e1900 */
[----:B--2---:R-:W-:Y:S01]  /*0170*/  FADD R7, R7, R0 ;  /* 0x0000000007077221 */ /* 0x004fe20000000000 */
[----:B------:R-:W-:Y:S06]  /*0180*/  @P0 EXIT ;  /* 0x000000000000094d */ /* 0x000fec0003800000 */
[----:B------:R-:W-:Y:S01]  /*0190*/  STG.E desc[UR4][R2.64], R7 ;  /* 0x0000000702007986 */ /* 0x000fe2000c101904 */
[----:B------:R-:W-:Y:S05]  /*01a0*/  EXIT ;  /* 0x000000000000794d */ /* 0x000fea0003800000 */
.L_x_0:
[----:B------:R-:W-:-:S00]  /*01b0*/  BRA `(.L_x_0) ;  /* 0xfffffffc00fc7947 */ /* 0x000fc0000383ffff */
[----:B------:R-:W-:-:S00]  /*01c0*/  NOP ;  /* 0x0000000000007918 */ /* 0x000fc00000000000 */
        /* <DEDUP_REMOVED lines=11> */
.L_x_1:


//--------------------- .nv.constant0.triton_poi_fused_convolution_1 --------------------------
	.section	.nv.constant0.triton_poi_fused_convolution_1,"a",@progbits
	.sectionflags	@""
	.align	4
.nv.constant0.triton_poi_fused_convolution_1:
	.zero		548
